//
// Generated by NVIDIA NVVM Compiler
//
// Compiler Build ID: CL-36424714
// Cuda compilation tools, release 13.0, V13.0.88
// Based on NVVM 20.0.0
//

.version 9.0
.target sm_100
.address_size 64

	// .globl	_Z5axpbyPfS_ffi

.visible .entry _Z5axpbyPfS_ffi(
	.param .u64 .ptr .align 1 _Z5axpbyPfS_ffi_param_0,
	.param .u64 .ptr .align 1 _Z5axpbyPfS_ffi_param_1,
	.param .f32 _Z5axpbyPfS_ffi_param_2,
	.param .f32 _Z5axpbyPfS_ffi_param_3,
	.param .u32 _Z5axpbyPfS_ffi_param_4
)
{
	.reg .pred 	%p<2>;
	.reg .b32 	%r<6>;
	.reg .b32 	%f<7>;
	.reg .b64 	%rd<8>;

	ld.param.u64 	%rd1, [_Z5axpbyPfS_ffi_param_0];
	ld.param.u64 	%rd2, [_Z5axpbyPfS_ffi_param_1];
	ld.param.f32 	%f1, [_Z5axpbyPfS_ffi_param_2];
	ld.param.f32 	%f2, [_Z5axpbyPfS_ffi_param_3];
	ld.param.u32 	%r2, [_Z5axpbyPfS_ffi_param_4];
	mov.u32 	%r3, %ctaid.x;
	mov.u32 	%r4, %ntid.x;
	mov.u32 	%r5, %tid.x;
	mad.lo.s32 	%r1, %r3, %r4, %r5;
	setp.ge.s32 	%p1, %r1, %r2;
	@%p1 bra 	$L__BB0_2;
	cvta.to.global.u64 	%rd3, %rd1;
	cvta.to.global.u64 	%rd4, %rd2;
	mul.wide.s32 	%rd5, %r1, 4;
	add.s64 	%rd6, %rd3, %rd5;
	ld.global.f32 	%f3, [%rd6];
	add.s64 	%rd7, %rd4, %rd5;
	ld.global.f32 	%f4, [%rd7];
	mul.f32 	%f5, %f2, %f4;
	fma.rn.f32 	%f6, %f1, %f3, %f5;
	st.global.f32 	[%rd7], %f6;
$L__BB0_2:
	ret;

}


// ===== COMPILED SASS (sm_100) =====

	.target	sm_100

	.elftype	@"ET_EXEC"


//--------------------- .note.nv.tkinfo           --------------------------
	.section	.note.nv.tkinfo,"",@"SHT_NOTE"
	.sectionflags	@"SHF_NOTE_NV_TKINFO"
	.tkinfo
        /*0018*/ 	.word	0x00000002
        /*0030*/ 	.string	""
        /*0030*/ 	.string	"ptxas"
        /*0030*/ 	.string	"Cuda compilation tools, release 13.0, V13.0.88"
        /*0030*/ 	.string	"Build cuda_13.0.r13.0/compiler.36424714_0"
        /*0030*/ 	.string	"-arch sm_100 -m 64 "



//--------------------- .note.nv.cuinfo           --------------------------
	.section	.note.nv.cuinfo,"",@"SHT_NOTE"
	.sectionflags	@"SHF_NOTE_NV_CUINFO"
        /*0018*/ 	.short	0x0002
        /*001a*/ 	.short	0x0064
        /*001c*/ 	.short	0x0082
	.zero		2


//--------------------- .nv.info                  --------------------------
	.section	.nv.info,"",@"SHT_CUDA_INFO"
	.align	4


	//----- nvinfo : EIATTR_REGCOUNT
	.align		4
        /*0000*/ 	.byte	0x04, 0x2f
        /*0002*/ 	.short	(.L_1 - .L_0)
	.align		4
.L_0:
        /*0004*/ 	.word	index@(_Z5axpbyPfS_ffi)
        /*0008*/ 	.word	0x0000000a


	//----- nvinfo : EIATTR_FRAME_SIZE
	.align		4
.L_1:
        /*000c*/ 	.byte	0x04, 0x11
        /*000e*/ 	.short	(.L_3 - .L_2)
	.align		4
.L_2:
        /*0010*/ 	.word	index@(_Z5axpbyPfS_ffi)
        /*0014*/ 	.word	0x00000000


	//----- nvinfo : EIATTR_MIN_STACK_SIZE
	.align		4
.L_3:
        /*0018*/ 	.byte	0x04, 0x12
        /*001a*/ 	.short	(.L_5 - .L_4)
	.align		4
.L_4:
        /*001c*/ 	.word	index@(_Z5axpbyPfS_ffi)
        /*0020*/ 	.word	0x00000000
.L_5:


//--------------------- .nv.compat                --------------------------
	.section	.nv.compat,"",@"SHT_CUDA_COMPAT_INFO"
	.align	4
        /*0000*/ 	.byte	0x02, 0x09, 0x00, 0x00, 0x02, 0x02, 0x01, 0x00, 0x02, 0x05, 0x05, 0x00, 0x03, 0x07, 0x01, 0x01
        /*0010*/ 	.byte	0x02, 0x03, 0x00, 0x00, 0x02, 0x06, 0x01, 0x00, 0x04, 0x0b, 0x08, 0x00, 0x09, 0x00, 0x00, 0x00
        /*0020*/ 	.byte	0x00, 0x00, 0x00, 0x00


//--------------------- .nv.info._Z5axpbyPfS_ffi  --------------------------
	.section	.nv.info._Z5axpbyPfS_ffi,"",@"SHT_CUDA_INFO"
	.sectionflags	@""
	.align	4


	//----- nvinfo : EIATTR_CUDA_API_VERSION
	.align		4
        /*0000*/ 	.byte	0x04, 0x37
        /*0002*/ 	.short	(.L_7 - .L_6)
.L_6:
        /*0004*/ 	.word	0x00000082


	//----- nvinfo : EIATTR_KPARAM_INFO
	.align		4
.L_7:
        /*0008*/ 	.byte	0x04, 0x17
        /*000a*/ 	.short	(.L_9 - .L_8)
.L_8:
        /*000c*/ 	.word	0x00000000
        /*0010*/ 	.short	0x0004
        /*0012*/ 	.short	0x0018
        /*0014*/ 	.byte	0x00, 0xf0, 0x11, 0x00


	//----- nvinfo : EIATTR_KPARAM_INFO
	.align		4
.L_9:
        /*0018*/ 	.byte	0x04, 0x17
        /*001a*/ 	.short	(.L_11 - .L_10)
.L_10:
        /*001c*/ 	.word	0x00000000
        /*0020*/ 	.short	0x0003
        /*0022*/ 	.short	0x0014
        /*0024*/ 	.byte	0x00, 0xf0, 0x11, 0x00


	//----- nvinfo : EIATTR_KPARAM_INFO
	.align		4
.L_11:
        /*0028*/ 	.byte	0x04, 0x17
        /*002a*/ 	.short	(.L_13 - .L_12)
.L_12:
        /*002c*/ 	.word	0x00000000
        /*0030*/ 	.short	0x0002
        /*0032*/ 	.short	0x0010
        /*0034*/ 	.byte	0x00, 0xf0, 0x11, 0x00


	//----- nvinfo : EIATTR_KPARAM_INFO
	.align		4
.L_13:
        /*0038*/ 	.byte	0x04, 0x17
        /*003a*/ 	.short	(.L_15 - .L_14)
.L_14:
        /*003c*/ 	.word	0x00000000
        /*0040*/ 	.short	0x0001
        /*0042*/ 	.short	0x0008
        /*0044*/ 	.byte	0x00, 0xf5, 0x21, 0x00


	//----- nvinfo : EIATTR_KPARAM_INFO
	.align		4
.L_15:
        /*0048*/ 	.byte	0x04, 0x17
        /*004a*/ 	.short	(.L_17 - .L_16)
.L_16:
        /*004c*/ 	.word	0x00000000
        /*0050*/ 	.short	0x0000
        /*0052*/ 	.short	0x0000
        /*0054*/ 	.byte	0x00, 0xf5, 0x21, 0x00


	//----- nvinfo : EIATTR_SPARSE_MMA_MASK
	.align		4
.L_17:
        /*0058*/ 	.byte	0x03, 0x50
        /*005a*/ 	.short	0x0000


	//----- nvinfo : EIATTR_MAXREG_COUNT
	.align		4
        /*005c*/ 	.byte	0x03, 0x1b
        /*005e*/ 	.short	0x00ff


	//----- nvinfo : EIATTR_MERCURY_ISA_VERSION
	.align		4
        /*0060*/ 	.byte	0x03, 0x5f
        /*0062*/ 	.short	0x0101


	//----- nvinfo : EIATTR_VRC_CTA_INIT_COUNT
	.align		4
        /*0064*/ 	.byte	0x02, 0x4a
	.zero		1
	.zero		1


	//----- nvinfo : EIATTR_EXIT_INSTR_OFFSETS
	.align		4
        /*0068*/ 	.byte	0x04, 0x1c
        /*006a*/ 	.short	(.L_19 - .L_18)


	//   ....[0]....
.L_18:
        /*006c*/ 	.word	0x00000070


	//   ....[1]....
        /*0070*/ 	.word	0x00000130


	//----- nvinfo : EIATTR_CBANK_PARAM_SIZE
	.align		4
.L_19:
        /*0074*/ 	.byte	0x03, 0x19
        /*0076*/ 	.short	0x001c


	//----- nvinfo : EIATTR_PARAM_CBANK
	.align		4
        /*0078*/ 	.byte	0x04, 0x0a
        /*007a*/ 	.short	(.L_21 - .L_20)
	.align		4
.L_20:
        /*007c*/ 	.word	index@(.nv.constant0._Z5axpbyPfS_ffi)
        /*0080*/ 	.short	0x0380
        /*0082*/ 	.short	0x001c


	//----- nvinfo : EIATTR_SW_WAR
	.align		4
.L_21:
        /*0084*/ 	.byte	0x04, 0x36
        /*0086*/ 	.short	(.L_23 - .L_22)
.L_22:
        /*0088*/ 	.word	0x00000008
.L_23:


//--------------------- .nv.callgraph             --------------------------
	.section	.nv.callgraph,"",@"SHT_CUDA_CALLGRAPH"
	.align	4
	.sectionentsize	8
	.align		4
        /*0000*/ 	.word	0x00000000
	.align		4
        /*0004*/ 	.word	0xffffffff
	.align		4
        /*0008*/ 	.word	0x00000000
	.align		4
        /*000c*/ 	.word	0xfffffffe
	.align		4
        /*0010*/ 	.word	0x00000000
	.align		4
        /*0014*/ 	.word	0xfffffffd
	.align		4
        /*0018*/ 	.word	0x00000000
	.align		4
        /*001c*/ 	.word	0xfffffffc


//--------------------- .text._Z5axpbyPfS_ffi     --------------------------
	.section	.text._Z5axpbyPfS_ffi,"ax",@progbits
	.align	128
        .global         _Z5axpbyPfS_ffi
        .type           _Z5axpbyPfS_ffi,@function
        .size           _Z5axpbyPfS_ffi,(.L_x_1 - _Z5axpbyPfS_ffi)
        .other          _Z5axpbyPfS_ffi,@"STO_CUDA_ENTRY STV_DEFAULT"
_Z5axpbyPfS_ffi:
.text._Z5axpbyPfS_ffi:
[----:B------:R-:W-:Y:S01]  /*0000*/  LDC R1, c[0x0][0x37c] ;  /* 0x0000df00ff017b82 */ /* 0x000fe20000000800 */
[----:B------:R-:W0:Y:S07]  /*0010*/  S2R R0, SR_TID.X ;  /* 0x0000000000007919 */ /* 0x000e2e0000002100 */
[----:B------:R-:W0:Y:S01]  /*0020*/  S2UR UR4, SR_CTAID.X ;  /* 0x00000000000479c3 */ /* 0x000e220000002500 */
[----:B------:R-:W1:Y:S07]  /*0030*/  LDCU UR5, c[0x0][0x398] ;  /* 0x00007300ff0577ac */ /* 0x000e6e0008000800 */
[----:B------:R-:W0:Y:S02]  /*0040*/  LDC R7, c[0x0][0x360] ;  /* 0x0000d800ff077b82 */ /* 0x000e240000000800 */
[----:B0-----:R-:W-:-:S05]  /*0050*/  IMAD R7, R7, UR4, R0 ;  /* 0x0000000407077c24 */ /* 0x001fca000f8e0200 */
[----:B-1----:R-:W-:-:S13]  /*0060*/  ISETP.GE.AND P0, PT, R7, UR5, PT ;  /* 0x0000000507007c0c */ /* 0x002fda000bf06270 */
[----:B------:R-:W-:Y:S05]  /*0070*/  @P0 EXIT ;  /* 0x000000000000094d */ /* 0x000fea0003800000 */
[----:B------:R-:W0:Y:S01]  /*0080*/  LDC.64 R4, c[0x0][0x388] ;  /* 0x0000e200ff047b82 */ /* 0x000e220000000a00 */
[----:B------:R-:W1:Y:S01]  /*0090*/  LDCU.64 UR4, c[0x0][0x358] ;  /* 0x00006b00ff0477ac */ /* 0x000e620008000a00 */
[----:B------:R-:W2:Y:S06]  /*00a0*/  LDCU.64 UR6, c[0x0][0x390] ;  /* 0x00007200ff0677ac */ /* 0x000eac0008000a00 */
[----:B------:R-:W3:Y:S01]  /*00b0*/  LDC.64 R2, c[0x0][0x380] ;  /* 0x0000e000ff027b82 */ /* 0x000ee20000000a00 */
[----:B0-----:R-:W-:-:S05]  /*00c0*/  IMAD.WIDE R4, R7, 0x4, R4 ;  /* 0x0000000407047825 */ /* 0x001fca00078e0204 */
[----:B-1----:R-:W2:Y:S01]  /*00d0*/  LDG.E R0, desc[UR4][R4.64] ;  /* 0x0000000404007981 */ /* 0x002ea2000c1e1900 */
[----:B---3--:R-:W-:-:S06]  /*00e0*/  IMAD.WIDE R2, R7, 0x4, R2 ;  /* 0x0000000407027825 */ /* 0x008fcc00078e0202 */
[----:B------:R-:W3:Y:S01]  /*00f0*/  LDG.E R2, desc[UR4][R2.64] ;  /* 0x0000000402027981 */ /* 0x000ee2000c1e1900 */
[----:B--2---:R-:W-:-:S04]  /*0100*/  FMUL R7, R0, UR7 ;  /* 0x0000000700077c20 */ /* 0x004fc80008400000 */
[----:B---3--:R-:W-:-:S05]  /*0110*/  FFMA R7, R2, UR6, R7 ;  /* 0x0000000602077c23 */ /* 0x008fca0008000007 */
[----:B------:R-:W-:Y:S01]  /*0120*/  STG.E desc[UR4][R4.64], R7 ;  /* 0x0000000704007986 */ /* 0x000fe2000c101904 */
[----:B------:R-:W-:Y:S05]  /*0130*/  EXIT ;  /* 0x000000000000794d */ /* 0x000fea0003800000 */
.L_x_0:
[----:B------:R-:W-:-:S00]  /*0140*/  BRA `(.L_x_0) ;  /* 0xfffffffc00fc7947 */ /* 0x000fc0000383ffff */
[----:B------:R-:W-:-:S00]  /*0150*/  NOP ;  /* 0x0000000000007918 */ /* 0x000fc00000000000 */
        /* <DEDUP_REMOVED lines=10> */
.L_x_1:


//--------------------- .nv.shared.reserved.0     --------------------------
	.section	.nv.shared.reserved.0,"aw",@nobits
	.weak		__nv_reservedSMEM_offset_0_alias
	.size		__nv_reservedSMEM_offset_0_alias, 0, 64
	.other		__nv_reservedSMEM_offset_0_alias,@"STO_CUDA_RESERVED_SHARED STV_DEFAULT"
__nv_reservedSMEM_offset_0_alias:
	.zero		0
	.zero		64


//--------------------- .nv.constant0._Z5axpbyPfS_ffi --------------------------
	.section	.nv.constant0._Z5axpbyPfS_ffi,"a",@progbits
	.sectionflags	@""
	.align	4
.nv.constant0._Z5axpbyPfS_ffi:
	.zero		924


//--------------------- SYMBOLS --------------------------

	.type		.nv.reservedSmem.offset0,@object
	.size		.nv.reservedSmem.offset0,0x4
